	.headerflags	@"EF_CUDA_TEXMODE_UNIFIED EF_CUDA_64BIT_ADDRESS EF_CUDA_ACCELERATORS EF_CUDA_SM90 EF_CUDA_VIRTUAL_SM(EF_CUDA_SM90)"
	.elftype	@"ET_EXEC"


//--------------------- .nv.info                  --------------------------
	.section	.nv.info,"",@"SHT_CUDA_INFO"
	.align	4


	//----- nvinfo : EIATTR_REGCOUNT
	.align		4
        /*0000*/ 	.byte	0x04, 0x2f
        /*0002*/ 	.short	(.L_3 - .L_2)
	.align		4
.L_2:
        /*0004*/ 	.word	index@(triton_poi_fused__native_batch_norm_legit_no_training_add_relu_threshold_backward_3)
        /*0008*/ 	.word	0x0000001a


	//----- nvinfo : EIATTR_MIN_STACK_SIZE
	.align		4
.L_3:
        /*000c*/ 	.byte	0x04, 0x12
        /*000e*/ 	.short	(.L_5 - .L_4)
	.align		4
.L_4:
        /*0010*/ 	.word	index@(triton_poi_fused__native_batch_norm_legit_no_training_add_relu_threshold_backward_3)
        /*0014*/ 	.word	0x00000000


	//----- nvinfo : EIATTR_FRAME_SIZE
	.align		4
.L_5:
        /*0018*/ 	.byte	0x04, 0x11
        /*001a*/ 	.short	(.L_7 - .L_6)
	.align		4
.L_6:
        /*001c*/ 	.word	index@(triton_poi_fused__native_batch_norm_legit_no_training_add_relu_threshold_backward_3)
        /*0020*/ 	.word	0x00000000


	//----- nvinfo : EIATTR_MIN_STACK_SIZE
	.align		4
.L_7:
        /*0024*/ 	.byte	0x04, 0x12
        /*0026*/ 	.short	(.L_9 - .L_8)
	.align		4
.L_8:
        /*0028*/ 	.word	index@(triton_poi_fused__native_batch_norm_legit_no_training_add_relu_threshold_backward_3)
        /*002c*/ 	.word	0x00000000
.L_9:


//--------------------- .nv.info.triton_poi_fused__native_batch_norm_legit_no_training_add_relu_threshold_backward_3 --------------------------
	.section	.nv.info.triton_poi_fused__native_batch_norm_legit_no_training_add_relu_threshold_backward_3,"",@"SHT_CUDA_INFO"
	.sectionflags	@""
	.align	4


	//----- nvinfo : EIATTR_CUDA_API_VERSION
	.align		4
        /*0000*/ 	.byte	0x04, 0x37
        /*0002*/ 	.short	(.L_11 - .L_10)
.L_10:
        /*0004*/ 	.word	0x0000007c


	//----- nvinfo : EIATTR_KPARAM_INFO
	.align		4
.L_11:
        /*0008*/ 	.byte	0x04, 0x17
        /*000a*/ 	.short	(.L_13 - .L_12)
.L_12:
        /*000c*/ 	.word	0x00000000
        /*0010*/ 	.short	0x0007
        /*0012*/ 	.short	0x0038
        /*0014*/ 	.byte	0x00, 0xf0, 0x11, 0x00


	//----- nvinfo : EIATTR_KPARAM_INFO
	.align		4
.L_13:
        /*0018*/ 	.byte	0x04, 0x17
        /*001a*/ 	.short	(.L_15 - .L_14)
.L_14:
        /*001c*/ 	.word	0x00000000
        /*0020*/ 	.short	0x0006
        /*0022*/ 	.short	0x0030
        /*0024*/ 	.byte	0x00, 0xf4, 0x21, 0x00


	//----- nvinfo : EIATTR_KPARAM_INFO
	.align		4
.L_15:
        /*0028*/ 	.byte	0x04, 0x17
        /*002a*/ 	.short	(.L_17 - .L_16)
.L_16:
        /*002c*/ 	.word	0x00000000
        /*0030*/ 	.short	0x0005
        /*0032*/ 	.short	0x0028
        /*0034*/ 	.byte	0x00, 0xf4, 0x21, 0x00


	//----- nvinfo : EIATTR_KPARAM_INFO
	.align		4
.L_17:
        /*0038*/ 	.byte	0x04, 0x17
        /*003a*/ 	.short	(.L_19 - .L_18)
.L_18:
        /*003c*/ 	.word	0x00000000
        /*0040*/ 	.short	0x0004
        /*0042*/ 	.short	0x0020
        /*0044*/ 	.byte	0x00, 0xf4, 0x21, 0x00


	//----- nvinfo : EIATTR_KPARAM_INFO
	.align		4
.L_19:
        /*0048*/ 	.byte	0x04, 0x17
        /*004a*/ 	.short	(.L_21 - .L_20)
.L_20:
        /*004c*/ 	.word	0x00000000
        /*0050*/ 	.short	0x0003
        /*0052*/ 	.short	0x0018
        /*0054*/ 	.byte	0x00, 0xf4, 0x21, 0x00


	//----- nvinfo : EIATTR_KPARAM_INFO
	.align		4
.L_21:
        /*0058*/ 	.byte	0x04, 0x17
        /*005a*/ 	.short	(.L_23 - .L_22)
.L_22:
        /*005c*/ 	.word	0x00000000
        /*0060*/ 	.short	0x0002
        /*0062*/ 	.short	0x0010
        /*0064*/ 	.byte	0x00, 0xf4, 0x21, 0x00


	//----- nvinfo : EIATTR_KPARAM_INFO
	.align		4
.L_23:
        /*0068*/ 	.byte	0x04, 0x17
        /*006a*/ 	.short	(.L_25 - .L_24)
.L_24:
        /*006c*/ 	.word	0x00000000
        /*0070*/ 	.short	0x0001
        /*0072*/ 	.short	0x0008
        /*0074*/ 	.byte	0x00, 0xf4, 0x21, 0x00


	//----- nvinfo : EIATTR_KPARAM_INFO
	.align		4
.L_25:
        /*0078*/ 	.byte	0x04, 0x17
        /*007a*/ 	.short	(.L_27 - .L_26)
.L_26:
        /*007c*/ 	.word	0x00000000
        /*0080*/ 	.short	0x0000
        /*0082*/ 	.short	0x0000
        /*0084*/ 	.byte	0x00, 0xf4, 0x21, 0x00


	//----- nvinfo : EIATTR_SPARSE_MMA_MASK
	.align		4
.L_27:
        /*0088*/ 	.byte	0x03, 0x50
        /*008a*/ 	.short	0x0000


	//----- nvinfo : EIATTR_MAXREG_COUNT
	.align		4
        /*008c*/ 	.byte	0x03, 0x1b
        /*008e*/ 	.short	0x00ff


	//----- nvinfo : EIATTR_EXIT_INSTR_OFFSETS
	.align		4
        /*0090*/ 	.byte	0x04, 0x1c
        /*0092*/ 	.short	(.L_29 - .L_28)


	//   ....[0]....
.L_28:
        /*0094*/ 	.word	0x00000560


	//   ....[1]....
        /*0098*/ 	.word	0x00000580


	//----- nvinfo : EIATTR_REQNTID
	.align		4
.L_29:
        /*009c*/ 	.byte	0x04, 0x10
        /*009e*/ 	.short	(.L_31 - .L_30)
.L_30:
        /*00a0*/ 	.word	0x00000080
        /*00a4*/ 	.word	0x00000001
        /*00a8*/ 	.word	0x00000001


	//----- nvinfo : EIATTR_CBANK_PARAM_SIZE
	.align		4
.L_31:
        /*00ac*/ 	.byte	0x03, 0x19
        /*00ae*/ 	.short	0x003c


	//----- nvinfo : EIATTR_PARAM_CBANK
	.align		4
        /*00b0*/ 	.byte	0x04, 0x0a
        /*00b2*/ 	.short	(.L_33 - .L_32)
	.align		4
.L_32:
        /*00b4*/ 	.word	index@(.nv.constant0.triton_poi_fused__native_batch_norm_legit_no_training_add_relu_threshold_backward_3)
        /*00b8*/ 	.short	0x0210
        /*00ba*/ 	.short	0x003c


	//----- nvinfo : EIATTR_SW_WAR
	.align		4
.L_33:
        /*00bc*/ 	.byte	0x04, 0x36
        /*00be*/ 	.short	(.L_35 - .L_34)
.L_34:
        /*00c0*/ 	.word	0x00000008
.L_35:


//--------------------- .nv.callgraph             --------------------------
	.section	.nv.callgraph,"",@"SHT_CUDA_CALLGRAPH"
	.align	4
	.sectionentsize	8
	.align		4
        /*0000*/ 	.word	0x00000000
	.align		4
        /*0004*/ 	.word	0xffffffff
	.align		4
        /*0008*/ 	.word	0x00000000
	.align		4
        /*000c*/ 	.word	0xfffffffe
	.align		4
        /*0010*/ 	.word	0x00000000
	.align		4
        /*0014*/ 	.word	0xfffffffd
	.align		4
        /*0018*/ 	.word	0x00000000
	.align		4
        /*001c*/ 	.word	0xfffffffc


//--------------------- .nv.constant4             --------------------------
	.section	.nv.constant4,"a",@progbits
	.align	8
	.align		8
.nv.constant4:
        /*0000*/ 	.dword	_$_str
	.align		8
        /*0008*/ 	.dword	_$_str_$_2


//--------------------- .text.triton_poi_fused__native_batch_norm_legit_no_training_add_relu_threshold_backward_3 --------------------------
	.section	.text.triton_poi_fused__native_batch_norm_legit_no_training_add_relu_threshold_backward_3,"ax",@progbits
	.align	128
        .global         triton_poi_fused__native_batch_norm_legit_no_training_add_relu_threshold_backward_3
        .type           triton_poi_fused__native_batch_norm_legit_no_training_add_relu_threshold_backward_3,@function
        .size           triton_poi_fused__native_batch_norm_legit_no_training_add_relu_threshold_backward_3,(.L_x_1 - triton_poi_fused__native_batch_norm_legit_no_training_add_relu_threshold_backward_3)
        .other          triton_poi_fused__native_batch_norm_legit_no_training_add_relu_threshold_backward_3,@"STO_CUDA_ENTRY STV_DEFAULT"
triton_poi_fused__native_batch_norm_legit_no_training_add_relu_threshold_backward_3:
.text.triton_poi_fused__native_batch_norm_legit_no_training_add_relu_threshold_backward_3:
[----:B------:R-:W0:Y:S01]  /*0000*/  LDC R1, c[0x0][0x28] ;  /* 0x00000a00ff017b82 */ /* 0x000e220000000800 */
[----:B------:R-:W1:Y:S07]  /*0010*/  S2R R0, SR_TID.X ;  /* 0x0000000000007919 */ /* 0x000e6e0000002100 */
[----:B------:R-:W2:Y:S01]  /*0020*/  LDC.64 R2, c[0x0][0x220] ;  /* 0x00008800ff027b82 */ /* 0x000ea20000000a00 */
[----:B------:R-:W-:Y:S01]  /*0030*/  IMAD.MOV.U32 R14, RZ, RZ, RZ ;  /* 0x000000ffff0e7224 */ /* 0x000fe200078e00ff */
[----:B------:R-:W-:Y:S01]  /*0040*/  ULDC.64 UR4, c[0x0][0x208] ;  /* 0x0000820000047ab9 */ /* 0x000fe20000000a00 */
[----:B------:R-:W3:Y:S05]  /*0050*/  S2R R15, SR_CTAID.X ;  /* 0x00000000000f7919 */ /* 0x000eea0000002500 */
[----:B------:R-:W4:Y:S08]  /*0060*/  LDC.64 R22, c[0x0][0x218] ;  /* 0x00008600ff167b82 */ /* 0x000f300000000a00 */
[----:B------:R-:W5:Y:S08]  /*0070*/  LDC.64 R6, c[0x0][0x210] ;  /* 0x00008400ff067b82 */ /* 0x000f700000000a00 */
[----:B------:R-:W2:Y:S08]  /*0080*/  LDC.64 R12, c[0x0][0x228] ;  /* 0x00008a00ff0c7b82 */ /* 0x000eb00000000a00 */
[----:B------:R-:W4:Y:S01]  /*0090*/  LDC.64 R8, c[0x0][0x230] ;  /* 0x00008c00ff087b82 */ /* 0x000f220000000a00 */
[----:B-1----:R-:W-:-:S07]  /*00a0*/  IMAD.SHL.U32 R0, R0, 0x2, RZ ;  /* 0x0000000200007824 */ /* 0x002fce00078e00ff */
[----:B------:R-:W1:Y:S01]  /*00b0*/  LDC.64 R10, c[0x0][0x238] ;  /* 0x00008e00ff0a7b82 */ /* 0x000e620000000a00 */
[----:B------:R-:W-:Y:S02]  /*00c0*/  LOP3.LUT R0, R0, 0xfe, RZ, 0xc0, !PT ;  /* 0x000000fe00007812 */ /* 0x000fe400078ec0ff */
[----:B------:R-:W-:Y:S02]  /*00d0*/  CS2R R16, SRZ ;  /* 0x0000000000107805 */ /* 0x000fe4000001ff00 */
[----:B---3--:R-:W-:Y:S02]  /*00e0*/  SHF.R.S32.HI R4, RZ, 0x17, R15 ;  /* 0x00000017ff047819 */ /* 0x008fe4000001140f */
[----:B------:R-:W-:Y:S01]  /*00f0*/  CS2R R20, SRZ ;  /* 0x0000000000147805 */ /* 0x000fe2000001ff00 */
[----:B------:R-:W-:Y:S01]  /*0100*/  ULDC.64 UR6, c[0x0][0x240] ;  /* 0x0000900000067ab9 */ /* 0x000fe20000000a00 */
[----:B------:R-:W-:Y:S01]  /*0110*/  IMAD R15, R15, 0x100, R0 ;  /* 0x000001000f0f7824 */ /* 0x000fe200078e0200 */
[----:B------:R-:W-:-:S04]  /*0120*/  SGXT R4, R4, 0x1 ;  /* 0x000000010404781a */ /* 0x000fc80000000200 */
[----:B------:R-:W-:Y:S02]  /*0130*/  LEA.HI R4, R4, R15, RZ, 0x4 ;  /* 0x0000000f04047211 */ /* 0x000fe400078f20ff */
[----:B------:R-:W-:Y:S02]  /*0140*/  ISETP.GE.AND P0, PT, R15, 0x100, PT ;  /* 0x000001000f00780c */ /* 0x000fe40003f06270 */
[----:B------:R-:W-:-:S04]  /*0150*/  SHF.R.S32.HI R4, RZ, 0x4, R4 ;  /* 0x00000004ff047819 */ /* 0x000fc80000011404 */
[----:B------:R-:W-:-:S04]  /*0160*/  LEA.HI R0, R4, R4, RZ, 0x2 ;  /* 0x0000000404007211 */ /* 0x000fc800078f10ff */
[----:B------:R-:W-:Y:S01]  /*0170*/  LOP3.LUT R5, R0, 0xfffffffc, RZ, 0xc0, !PT ;  /* 0xfffffffc00057812 */ /* 0x000fe200078ec0ff */
[----:B------:R-:W-:-:S04]  /*0180*/  HFMA2.MMA R0, -RZ, RZ, 0, 0 ;  /* 0x00000000ff007435 */ /* 0x000fc800000001ff */
[----:B------:R-:W-:-:S04]  /*0190*/  IMAD.IADD R19, R4, 0x1, -R5 ;  /* 0x0000000104137824 */ /* 0x000fc800078e0a05 */
[----:B--2---:R-:W-:-:S05]  /*01a0*/  IMAD.WIDE R2, R19, 0x4, R2 ;  /* 0x0000000413027825 */ /* 0x004fca00078e0202 */
[----:B------:R-:W2:Y:S04]  /*01b0*/  @!P0 LDG.E.EL R0, desc[UR4][R2.64] ;  /* 0x0000000402008981 */ /* 0x000ea8000c2e1900 */
[----:B------:R5:W3:Y:S01]  /*01c0*/  @!P0 LDG.E.EL R14, desc[UR4][R2.64] ;  /* 0x00000004020e8981 */ /* 0x000ae2000c2e1900 */
[----:B------:R-:W-:Y:S01]  /*01d0*/  CS2R R4, SRZ ;  /* 0x0000000000047805 */ /* 0x000fe2000001ff00 */
[----:B----4-:R-:W-:-:S04]  /*01e0*/  IMAD.WIDE R22, R19, 0x4, R22 ;  /* 0x0000000413167825 */ /* 0x010fc800078e0216 */
[----:B0-----:R-:W-:Y:S01]  /*01f0*/  IMAD.WIDE R8, R19, 0x4, R8 ;  /* 0x0000000413087825 */ /* 0x001fe200078e0208 */
[----:B------:R-:W4:Y:S03]  /*0200*/  @!P0 LDG.E.EL R16, desc[UR4][R22.64] ;  /* 0x0000000416108981 */ /* 0x000f26000c2e1900 */
[----:B-----5:R-:W-:Y:S01]  /*0210*/  IMAD.WIDE R2, R15, 0x4, R6 ;  /* 0x000000040f027825 */ /* 0x020fe200078e0206 */
[----:B------:R-:W5:Y:S03]  /*0220*/  @!P0 LDG.E.EL R17, desc[UR4][R22.64] ;  /* 0x0000000416118981 */ /* 0x000f66000c2e1900 */
[----:B------:R-:W-:Y:S01]  /*0230*/  IMAD.WIDE R6, R19, 0x4, R12 ;  /* 0x0000000413067825 */ /* 0x000fe200078e020c */
[----:B------:R-:W4:Y:S01]  /*0240*/  @!P0 LDG.E.64 R4, desc[UR4][R2.64] ;  /* 0x0000000402048981 */ /* 0x000f22000c1e1b00 */
[----:B------:R-:W-:-:S02]  /*0250*/  CS2R R18, SRZ ;  /* 0x0000000000127805 */ /* 0x000fc4000001ff00 */
[----:B------:R-:W-:Y:S01]  /*0260*/  CS2R R12, SRZ ;  /* 0x00000000000c7805 */ /* 0x000fe2000001ff00 */
[----:B-1----:R-:W-:Y:S01]  /*0270*/  IMAD.WIDE R10, R15, 0x4, R10 ;  /* 0x000000040f0a7825 */ /* 0x002fe200078e020a */
[----:B------:R-:W4:Y:S04]  /*0280*/  @!P0 LDG.E.EL R20, desc[UR4][R6.64] ;  /* 0x0000000406148981 */ /* 0x000f28000c2e1900 */
[----:B------:R-:W4:Y:S04]  /*0290*/  @!P0 LDG.E.EL R19, desc[UR4][R8.64] ;  /* 0x0000000408138981 */ /* 0x000f28000c2e1900 */
[----:B------:R0:W4:Y:S04]  /*02a0*/  @!P0 LDG.E.EL R21, desc[UR4][R6.64] ;  /* 0x0000000406158981 */ /* 0x000128000c2e1900 */
[----:B------:R-:W4:Y:S04]  /*02b0*/  @!P0 LDG.E.EL R18, desc[UR4][R8.64] ;  /* 0x0000000408128981 */ /* 0x000f28000c2e1900 */
[----:B------:R-:W4:Y:S01]  /*02c0*/  @!P0 LDG.E.64 R12, desc[UR4][R10.64] ;  /* 0x000000040a0c8981 */ /* 0x000f22000c1e1b00 */
[----:B0-----:R-:W-:-:S02]  /*02d0*/  IMAD.MOV.U32 R7, RZ, RZ, 0x3e800000 ;  /* 0x3e800000ff077424 */ /* 0x001fc400078e00ff */
[----:B--2---:R-:W-:Y:S01]  /*02e0*/  FADD R0, R0, 9.9999997473787516356e-06 ;  /* 0x3727c5ac00007421 */ /* 0x004fe20000000000 */
[----:B---3--:R-:W-:-:S03]  /*02f0*/  FADD R14, R14, 9.9999997473787516356e-06 ;  /* 0x3727c5ac0e0e7421 */ /* 0x008fc60000000000 */
[----:B------:R-:W0:Y:S08]  /*0300*/  MUFU.SQRT R23, R0 ;  /* 0x0000000000177308 */ /* 0x000e300000002000 */
[----:B------:R-:W1:Y:S01]  /*0310*/  MUFU.SQRT R22, R14 ;  /* 0x0000000e00167308 */ /* 0x000e620000002000 */
[C---:B0-----:R-:W-:Y:S02]  /*0320*/  FSETP.GT.AND P2, PT, R23.reuse, 8.50705917302346158658e+37, PT ;  /* 0x7e8000001700780b */ /* 0x041fe40003f44000 */
[----:B------:R-:W-:-:S02]  /*0330*/  FSETP.GEU.AND P4, PT, R23, 1.175494350822287508e-38, PT ;  /* 0x008000001700780b */ /* 0x000fc40003f8e000 */
[C---:B-1----:R-:W-:Y:S02]  /*0340*/  FSETP.GT.AND P1, PT, R22.reuse, 8.50705917302346158658e+37, PT ;  /* 0x7e8000001600780b */ /* 0x042fe40003f24000 */
[----:B------:R-:W-:-:S07]  /*0350*/  FSETP.GEU.AND P3, PT, R22, 1.175494350822287508e-38, PT ;  /* 0x008000001600780b */ /* 0x000fce0003f6e000 */
[----:B------:R-:W-:-:S04]  /*0360*/  @P2 FMUL R23, R23, 0.25 ;  /* 0x3e80000017172820 */ /* 0x000fc80000400000 */
[----:B------:R-:W-:Y:S01]  /*0370*/  @!P4 FMUL R23, R23, 16777216 ;  /* 0x4b8000001717c820 */ /* 0x000fe20000400000 */
[----:B------:R-:W-:-:S04]  /*0380*/  @P1 FMUL R22, R22, 0.25 ;  /* 0x3e80000016161820 */ /* 0x000fc80000400000 */
[----:B------:R-:W-:Y:S01]  /*0390*/  @!P3 FMUL R22, R22, 16777216 ;  /* 0x4b8000001616b820 */ /* 0x000fe20000400000 */
[----:B------:R-:W0:Y:S01]  /*03a0*/  MUFU.RCP R23, R23 ;  /* 0x0000001700177308 */ /* 0x000e220000001000 */
[----:B------:R-:W-:-:S07]  /*03b0*/  FSEL R0, R7, 1, P2 ;  /* 0x3f80000007007808 */ /* 0x000fce0001000000 */
[----:B------:R-:W1:Y:S01]  /*03c0*/  MUFU.RCP R22, R22 ;  /* 0x0000001600167308 */ /* 0x000e620000001000 */
[----:B------:R-:W-:Y:S01]  /*03d0*/  FSEL R7, R7, 1, P1 ;  /* 0x3f80000007077808 */ /* 0x000fe20000800000 */
[----:B------:R-:W-:Y:S01]  /*03e0*/  @!P4 FMUL R0, R0, 16777216 ;  /* 0x4b8000000000c820 */ /* 0x000fe20000400000 */
[----:B----4-:R-:W-:-:S03]  /*03f0*/  FADD R5, -R16, R5 ;  /* 0x0000000510057221 */ /* 0x010fc60000000100 */
[----:B------:R-:W-:Y:S01]  /*0400*/  @!P3 FMUL R7, R7, 16777216 ;  /* 0x4b8000000707b820 */ /* 0x000fe20000400000 */
[----:B0-----:R-:W-:Y:S01]  /*0410*/  FMUL R0, R23, R0 ;  /* 0x0000000017007220 */ /* 0x001fe20000400000 */
[----:B-----5:R-:W-:-:S03]  /*0420*/  FADD R4, -R17, R4 ;  /* 0x0000000411047221 */ /* 0x020fc60000000100 */
[----:B------:R-:W-:Y:S01]  /*0430*/  FMUL R0, R0, R5 ;  /* 0x0000000500007220 */ /* 0x000fe20000400000 */
[----:B-1----:R-:W-:-:S03]  /*0440*/  FMUL R7, R22, R7 ;  /* 0x0000000716077220 */ /* 0x002fc60000400000 */
[----:B------:R-:W-:Y:S01]  /*0450*/  FFMA R0, R0, R20, R19 ;  /* 0x0000001400007223 */ /* 0x000fe20000000013 */
[----:B------:R-:W-:-:S04]  /*0460*/  FMUL R7, R7, R4 ;  /* 0x0000000407077220 */ /* 0x000fc80000400000 */
[C---:B------:R-:W-:Y:S01]  /*0470*/  FSETP.GEU.AND P1, PT, R0.reuse, -R13, PT ;  /* 0x8000000d0000720b */ /* 0x040fe20003f2e000 */
[----:B------:R-:W-:Y:S01]  /*0480*/  FFMA R7, R7, R21, R18 ;  /* 0x0000001507077223 */ /* 0x000fe20000000012 */
[----:B------:R-:W-:-:S03]  /*0490*/  FADD R13, R0, R13 ;  /* 0x0000000d000d7221 */ /* 0x000fc60000000000 */
[C---:B------:R-:W-:Y:S01]  /*04a0*/  FADD R0, R7.reuse, R12 ;  /* 0x0000000c07007221 */ /* 0x040fe20000000000 */
[----:B------:R-:W-:Y:S02]  /*04b0*/  FSETP.GEU.AND P2, PT, R7, -R12, PT ;  /* 0x8000000c0700720b */ /* 0x000fe40003f4e000 */
[----:B------:R-:W-:Y:S02]  /*04c0*/  FSEL R13, R13, RZ, P1 ;  /* 0x000000ff0d0d7208 */ /* 0x000fe40000800000 */
[----:B------:R-:W-:Y:S02]  /*04d0*/  FSEL R12, R0, RZ, P2 ;  /* 0x000000ff000c7208 */ /* 0x000fe40001000000 */
[----:B------:R-:W-:Y:S02]  /*04e0*/  FSETP.GTU.AND P2, PT, R13, RZ, PT ;  /* 0x000000ff0d00720b */ /* 0x000fe40003f4c000 */
[----:B------:R-:W-:Y:S02]  /*04f0*/  FSETP.GTU.AND P3, PT, R12, RZ, PT ;  /* 0x000000ff0c00720b */ /* 0x000fe40003f6c000 */
[----:B------:R-:W-:Y:S01]  /*0500*/  IADD3 R4, P1, R15, UR6, RZ ;  /* 0x000000060f047c10 */ /* 0x000fe2000ff3e0ff */
[----:B------:R0:W-:Y:S01]  /*0510*/  @!P0 STG.E.64 desc[UR4][R2.64], R12 ;  /* 0x0000000c02008986 */ /* 0x0001e2000c101b04 */
[----:B------:R-:W-:-:S02]  /*0520*/  SEL R7, RZ, 0x100, P2 ;  /* 0x00000100ff077807 */ /* 0x000fc40001000000 */
[----:B------:R-:W-:Y:S02]  /*0530*/  SEL R0, RZ, 0x1, P3 ;  /* 0x00000001ff007807 */ /* 0x000fe40001800000 */
[----:B------:R-:W-:Y:S02]  /*0540*/  LEA.HI.X.SX32 R5, R15, UR7, 0x1, P1 ;  /* 0x000000070f057c11 */ /* 0x000fe400088f0eff */
[----:B------:R-:W-:Y:S01]  /*0550*/  IADD3 R7, R0, R7, RZ ;  /* 0x0000000700077210 */ /* 0x000fe20007ffe0ff */
[----:B0-----:R-:W-:Y:S06]  /*0560*/  @P0 EXIT ;  /* 0x000000000000094d */ /* 0x001fec0003800000 */
[----:B------:R-:W-:Y:S01]  /*0570*/  STG.E.U16 desc[UR4][R4.64], R7 ;  /* 0x0000000704007986 */ /* 0x000fe2000c101504 */
[----:B------:R-:W-:Y:S05]  /*0580*/  EXIT ;  /* 0x000000000000794d */ /* 0x000fea0003800000 */
.L_x_0:
[----:B------:R-:W-:-:S00]  /*0590*/  BRA `(.L_x_0) ;  /* 0xfffffffc00fc7947 */ /* 0x000fc0000383ffff */
[----:B------:R-:W-:-:S00]  /*05a0*/  NOP ;  /* 0x0000000000007918 */ /* 0x000fc00000000000 */
        /* <DEDUP_REMOVED lines=13> */
.L_x_1:


//--------------------- .nv.global.init           --------------------------
	.section	.nv.global.init,"aw",@progbits
.nv.global.init:
	.type		_$_str,@object
	.size		_$_str,(_$_str_$_2 - _$_str)
_$_str:
        /*0000*/ 	.byte	0x5f, 0x5f, 0x43, 0x55, 0x44, 0x41, 0x5f, 0x46, 0x54, 0x5a, 0x00
	.type		_$_str_$_2,@object
	.size		_$_str_$_2,(.L_1 - _$_str_$_2)
_$_str_$_2:
        /*000b*/ 	.byte	0x5f, 0x5f, 0x43, 0x55, 0x44, 0x41, 0x5f, 0x50, 0x52, 0x45, 0x43, 0x5f, 0x53, 0x51, 0x52, 0x54
        /*001b*/ 	.byte	0x00
.L_1:


//--------------------- .nv.constant0.triton_poi_fused__native_batch_norm_legit_no_training_add_relu_threshold_backward_3 --------------------------
	.section	.nv.constant0.triton_poi_fused__native_batch_norm_legit_no_training_add_relu_threshold_backward_3,"a",@progbits
	.sectionflags	@""
	.align	4
.nv.constant0.triton_poi_fused__native_batch_norm_legit_no_training_add_relu_threshold_backward_3:
	.zero		588
